	.headerflags	@"EF_CUDA_TEXMODE_UNIFIED EF_CUDA_64BIT_ADDRESS EF_CUDA_ACCELERATORS EF_CUDA_SM90 EF_CUDA_VIRTUAL_SM(EF_CUDA_SM90)"
	.elftype	@"ET_EXEC"


//--------------------- .nv.info                  --------------------------
	.section	.nv.info,"",@"SHT_CUDA_INFO"
	.align	4


	//----- nvinfo : EIATTR_REGCOUNT
	.align		4
        /*0000*/ 	.byte	0x04, 0x2f
        /*0002*/ 	.short	(.L_1 - .L_0)
	.align		4
.L_0:
        /*0004*/ 	.word	index@(triton_poi_fused_add_convolution_3)
        /*0008*/ 	.word	0x00000010


	//----- nvinfo : EIATTR_MIN_STACK_SIZE
	.align		4
.L_1:
        /*000c*/ 	.byte	0x04, 0x12
        /*000e*/ 	.short	(.L_3 - .L_2)
	.align		4
.L_2:
        /*0010*/ 	.word	index@(triton_poi_fused_add_convolution_3)
        /*0014*/ 	.word	0x00000000


	//----- nvinfo : EIATTR_FRAME_SIZE
	.align		4
.L_3:
        /*0018*/ 	.byte	0x04, 0x11
        /*001a*/ 	.short	(.L_5 - .L_4)
	.align		4
.L_4:
        /*001c*/ 	.word	index@(triton_poi_fused_add_convolution_3)
        /*0020*/ 	.word	0x00000000


	//----- nvinfo : EIATTR_MIN_STACK_SIZE
	.align		4
.L_5:
        /*0024*/ 	.byte	0x04, 0x12
        /*0026*/ 	.short	(.L_7 - .L_6)
	.align		4
.L_6:
        /*0028*/ 	.word	index@(triton_poi_fused_add_convolution_3)
        /*002c*/ 	.word	0x00000000
.L_7:


//--------------------- .nv.info.triton_poi_fused_add_convolution_3 --------------------------
	.section	.nv.info.triton_poi_fused_add_convolution_3,"",@"SHT_CUDA_INFO"
	.sectionflags	@""
	.align	4


	//----- nvinfo : EIATTR_CUDA_API_VERSION
	.align		4
        /*0000*/ 	.byte	0x04, 0x37
        /*0002*/ 	.short	(.L_9 - .L_8)
.L_8:
        /*0004*/ 	.word	0x0000007c


	//----- nvinfo : EIATTR_KPARAM_INFO
	.align		4
.L_9:
        /*0008*/ 	.byte	0x04, 0x17
        /*000a*/ 	.short	(.L_11 - .L_10)
.L_10:
        /*000c*/ 	.word	0x00000000
        /*0010*/ 	.short	0x0004
        /*0012*/ 	.short	0x0020
        /*0014*/ 	.byte	0x00, 0xf0, 0x11, 0x00


	//----- nvinfo : EIATTR_KPARAM_INFO
	.align		4
.L_11:
        /*0018*/ 	.byte	0x04, 0x17
        /*001a*/ 	.short	(.L_13 - .L_12)
.L_12:
        /*001c*/ 	.word	0x00000000
        /*0020*/ 	.short	0x0003
        /*0022*/ 	.short	0x0018
        /*0024*/ 	.byte	0x00, 0xf4, 0x21, 0x00


	//----- nvinfo : EIATTR_KPARAM_INFO
	.align		4
.L_13:
        /*0028*/ 	.byte	0x04, 0x17
        /*002a*/ 	.short	(.L_15 - .L_14)
.L_14:
        /*002c*/ 	.word	0x00000000
        /*0030*/ 	.short	0x0002
        /*0032*/ 	.short	0x0010
        /*0034*/ 	.byte	0x00, 0xf4, 0x21, 0x00


	//----- nvinfo : EIATTR_KPARAM_INFO
	.align		4
.L_15:
        /*0038*/ 	.byte	0x04, 0x17
        /*003a*/ 	.short	(.L_17 - .L_16)
.L_16:
        /*003c*/ 	.word	0x00000000
        /*0040*/ 	.short	0x0001
        /*0042*/ 	.short	0x0008
        /*0044*/ 	.byte	0x00, 0xf4, 0x21, 0x00


	//----- nvinfo : EIATTR_KPARAM_INFO
	.align		4
.L_17:
        /*0048*/ 	.byte	0x04, 0x17
        /*004a*/ 	.short	(.L_19 - .L_18)
.L_18:
        /*004c*/ 	.word	0x00000000
        /*0050*/ 	.short	0x0000
        /*0052*/ 	.short	0x0000
        /*0054*/ 	.byte	0x00, 0xf4, 0x21, 0x00


	//----- nvinfo : EIATTR_SPARSE_MMA_MASK
	.align		4
.L_19:
        /*0058*/ 	.byte	0x03, 0x50
        /*005a*/ 	.short	0x0000


	//----- nvinfo : EIATTR_MAXREG_COUNT
	.align		4
        /*005c*/ 	.byte	0x03, 0x1b
        /*005e*/ 	.short	0x00ff


	//----- nvinfo : EIATTR_EXIT_INSTR_OFFSETS
	.align		4
        /*0060*/ 	.byte	0x04, 0x1c
        /*0062*/ 	.short	(.L_21 - .L_20)


	//   ....[0]....
.L_20:
        /*0064*/ 	.word	0x00000210


	//----- nvinfo : EIATTR_REQNTID
	.align		4
.L_21:
        /*0068*/ 	.byte	0x04, 0x10
        /*006a*/ 	.short	(.L_23 - .L_22)
.L_22:
        /*006c*/ 	.word	0x00000100
        /*0070*/ 	.word	0x00000001
        /*0074*/ 	.word	0x00000001


	//----- nvinfo : EIATTR_CBANK_PARAM_SIZE
	.align		4
.L_23:
        /*0078*/ 	.byte	0x03, 0x19
        /*007a*/ 	.short	0x0024


	//----- nvinfo : EIATTR_PARAM_CBANK
	.align		4
        /*007c*/ 	.byte	0x04, 0x0a
        /*007e*/ 	.short	(.L_25 - .L_24)
	.align		4
.L_24:
        /*0080*/ 	.word	index@(.nv.constant0.triton_poi_fused_add_convolution_3)
        /*0084*/ 	.short	0x0210
        /*0086*/ 	.short	0x0024


	//----- nvinfo : EIATTR_SW_WAR
	.align		4
.L_25:
        /*0088*/ 	.byte	0x04, 0x36
        /*008a*/ 	.short	(.L_27 - .L_26)
.L_26:
        /*008c*/ 	.word	0x00000008
.L_27:


//--------------------- .nv.callgraph             --------------------------
	.section	.nv.callgraph,"",@"SHT_CUDA_CALLGRAPH"
	.align	4
	.sectionentsize	8
	.align		4
        /*0000*/ 	.word	0x00000000
	.align		4
        /*0004*/ 	.word	0xffffffff
	.align		4
        /*0008*/ 	.word	0x00000000
	.align		4
        /*000c*/ 	.word	0xfffffffe
	.align		4
        /*0010*/ 	.word	0x00000000
	.align		4
        /*0014*/ 	.word	0xfffffffd
	.align		4
        /*0018*/ 	.word	0x00000000
	.align		4
        /*001c*/ 	.word	0xfffffffc


//--------------------- .text.triton_poi_fused_add_convolution_3 --------------------------
	.section	.text.triton_poi_fused_add_convolution_3,"ax",@progbits
	.align	128
        .global         triton_poi_fused_add_convolution_3
        .type           triton_poi_fused_add_convolution_3,@function
        .size           triton_poi_fused_add_convolution_3,(.L_x_1 - triton_poi_fused_add_convolution_3)
        .other          triton_poi_fused_add_convolution_3,@"STO_CUDA_ENTRY STV_DEFAULT"
triton_poi_fused_add_convolution_3:
.text.triton_poi_fused_add_convolution_3:
[----:B------:R-:W-:Y:S01]  /*0000*/  LDC R1, c[0x0][0x28] ;  /* 0x00000a00ff017b82 */ /* 0x000fe20000000800 */
[----:B------:R-:W1:Y:S07]  /*0010*/  S2R R0, SR_TID.X ;  /* 0x0000000000007919 */ /* 0x000e6e0000002100 */
[----:B------:R-:W2:Y:S01]  /*0020*/  LDC.64 R4, c[0x0][0x218] ;  /* 0x00008600ff047b82 */ /* 0x000ea20000000a00 */
[----:B------:R-:W-:Y:S01]  /*0030*/  ULDC.64 UR4, c[0x0][0x208] ;  /* 0x0000820000047ab9 */ /* 0x000fe20000000a00 */
[----:B------:R-:W3:Y:S06]  /*0040*/  S2R R11, SR_CTAID.X ;  /* 0x00000000000b7919 */ /* 0x000eec0000002500 */
[----:B------:R-:W4:Y:S08]  /*0050*/  LDC.64 R2, c[0x0][0x210] ;  /* 0x00008400ff027b82 */ /* 0x000f300000000a00 */
[----:B------:R-:W5:Y:S01]  /*0060*/  LDC.64 R8, c[0x0][0x228] ;  /* 0x00008a00ff087b82 */ /* 0x000f620000000a00 */
[----:B-1----:R-:W-:-:S02]  /*0070*/  SHF.L.U32 R0, R0, 0x1, RZ ;  /* 0x0000000100007819 */ /* 0x002fc400000006ff */
[----:B---3--:R-:W-:Y:S02]  /*0080*/  SHF.R.S32.HI R6, RZ, 0x16, R11 ;  /* 0x00000016ff067819 */ /* 0x008fe4000001140b */
[----:B------:R-:W-:Y:S02]  /*0090*/  LOP3.LUT R0, R0, 0x1fe, RZ, 0xc0, !PT ;  /* 0x000001fe00007812 */ /* 0x000fe400078ec0ff */
[----:B------:R-:W-:Y:S02]  /*00a0*/  SGXT R6, R6, 0x1 ;  /* 0x000000010606781a */ /* 0x000fe40000000200 */
[----:B------:R-:W-:-:S04]  /*00b0*/  LEA R11, R11, R0, 0x9 ;  /* 0x000000000b0b7211 */ /* 0x000fc800078e48ff */
[----:B------:R-:W-:Y:S01]  /*00c0*/  LEA.HI R0, R6, R11, RZ, 0xc ;  /* 0x0000000b06007211 */ /* 0x000fe200078f60ff */
[----:B----4-:R-:W-:Y:S01]  /*00d0*/  IMAD.WIDE R2, R11, 0x4, R2 ;  /* 0x000000040b027825 */ /* 0x010fe200078e0202 */
[----:B------:R-:W1:Y:S02]  /*00e0*/  LDC.64 R6, c[0x0][0x220] ;  /* 0x00008800ff067b82 */ /* 0x000e640000000a00 */
[----:B------:R-:W-:-:S04]  /*00f0*/  SHF.R.S32.HI R0, RZ, 0xc, R0 ;  /* 0x0000000cff007819 */ /* 0x000fc80000011400 */
[----:B------:R-:W-:-:S04]  /*0100*/  LEA.HI R10, R0, R0, RZ, 0x6 ;  /* 0x00000000000a7211 */ /* 0x000fc800078f30ff */
[----:B------:R-:W-:-:S04]  /*0110*/  LOP3.LUT R13, R10, 0xffffffc0, RZ, 0xc0, !PT ;  /* 0xffffffc00a0d7812 */ /* 0x000fc800078ec0ff */
[----:B------:R-:W-:-:S05]  /*0120*/  IADD3 R13, R0, -R13, RZ ;  /* 0x8000000d000d7210 */ /* 0x000fca0007ffe0ff */
[----:B--2---:R-:W-:Y:S02]  /*0130*/  IMAD.WIDE R4, R13, 0x4, R4 ;  /* 0x000000040d047825 */ /* 0x004fe400078e0204 */
[----:B------:R-:W2:Y:S02]  /*0140*/  LDG.E.64 R12, desc[UR4][R2.64] ;  /* 0x00000004020c7981 */ /* 0x000ea4000c1e1b00 */
[C---:B-1----:R-:W-:Y:S02]  /*0150*/  IMAD.WIDE R6, R11.reuse, 0x4, R6 ;  /* 0x000000040b067825 */ /* 0x042fe400078e0206 */
[----:B------:R-:W2:Y:S02]  /*0160*/  LDG.E.EL R4, desc[UR4][R4.64] ;  /* 0x0000000404047981 */ /* 0x000ea4000c2e1900 */
[----:B-----5:R-:W-:Y:S02]  /*0170*/  IMAD.WIDE R8, R11, 0x4, R8 ;  /* 0x000000040b087825 */ /* 0x020fe400078e0208 */
[----:B------:R-:W3:Y:S04]  /*0180*/  LDG.E.64 R6, desc[UR4][R6.64] ;  /* 0x0000000406067981 */ /* 0x000ee8000c1e1b00 */
[----:B------:R-:W4:Y:S01]  /*0190*/  LDG.E.64 R8, desc[UR4][R8.64] ;  /* 0x0000000408087981 */ /* 0x000f22000c1e1b00 */
[--C-:B--2---:R-:W-:Y:S01]  /*01a0*/  FADD R11, R12, R4.reuse ;  /* 0x000000040c0b7221 */ /* 0x104fe20000000000 */
[----:B------:R-:W-:-:S03]  /*01b0*/  FADD R0, R13, R4 ;  /* 0x000000040d007221 */ /* 0x000fc60000000000 */
[----:B---3--:R-:W-:Y:S01]  /*01c0*/  FADD R11, R6, R11 ;  /* 0x0000000b060b7221 */ /* 0x008fe20000000000 */
[----:B------:R-:W-:-:S03]  /*01d0*/  FADD R0, R7, R0 ;  /* 0x0000000007007221 */ /* 0x000fc60000000000 */
[----:B----4-:R-:W-:Y:S01]  /*01e0*/  FADD R10, R8, R11 ;  /* 0x0000000b080a7221 */ /* 0x010fe20000000000 */
[----:B------:R-:W-:-:S05]  /*01f0*/  FADD R11, R9, R0 ;  /* 0x00000000090b7221 */ /* 0x000fca0000000000 */
[----:B------:R-:W-:Y:S01]  /*0200*/  STG.E.64 desc[UR4][R2.64], R10 ;  /* 0x0000000a02007986 */ /* 0x000fe2000c101b04 */
[----:B------:R-:W-:Y:S05]  /*0210*/  EXIT ;  /* 0x000000000000794d */ /* 0x000fea0003800000 */
.L_x_0:
[----:B------:R-:W-:-:S00]  /*0220*/  BRA `(.L_x_0) ;  /* 0xfffffffc00fc7947 */ /* 0x000fc0000383ffff */
[----:B------:R-:W-:-:S00]  /*0230*/  NOP ;  /* 0x0000000000007918 */ /* 0x000fc00000000000 */
        /* <DEDUP_REMOVED lines=12> */
.L_x_1:


//--------------------- .nv.constant0.triton_poi_fused_add_convolution_3 --------------------------
	.section	.nv.constant0.triton_poi_fused_add_convolution_3,"a",@progbits
	.sectionflags	@""
	.align	4
.nv.constant0.triton_poi_fused_add_convolution_3:
	.zero		564
